//
// Generated by NVIDIA NVVM Compiler
//
// Compiler Build ID: CL-36424714
// Cuda compilation tools, release 13.0, V13.0.88
// Based on NVVM 20.0.0
//

.version 9.0
.target sm_100
.address_size 64

	// .globl	_Z4yoloPi

.visible .entry _Z4yoloPi(
	.param .u64 .ptr .align 1 _Z4yoloPi_param_0
)
{
	.reg .pred 	%p<2>;
	.reg .b32 	%r<6>;
	.reg .b64 	%rd<5>;

	ld.param.u64 	%rd2, [_Z4yoloPi_param_0];
	cvta.to.global.u64 	%rd1, %rd2;
	mov.u32 	%r3, %ctaid.x;
	mov.u32 	%r4, %ntid.x;
	mov.u32 	%r1, %tid.x;
	mad.lo.s32 	%r2, %r3, %r4, %r1;
	setp.ne.s32 	%p1, %r2, 0;
	@%p1 bra 	$L__BB0_2;
	mov.b32 	%r5, 5;
	st.global.u32 	[%rd1+4], %r5;
$L__BB0_2:
	mul.wide.u32 	%rd3, %r2, 4;
	add.s64 	%rd4, %rd1, %rd3;
	st.global.u32 	[%rd4], %r1;
	ret;

}


// ===== COMPILED SASS (sm_100) =====

	.target	sm_100

	.elftype	@"ET_EXEC"


//--------------------- .note.nv.tkinfo           --------------------------
	.section	.note.nv.tkinfo,"",@"SHT_NOTE"
	.sectionflags	@"SHF_NOTE_NV_TKINFO"
	.tkinfo
        /*0018*/ 	.word	0x00000002
        /*0030*/ 	.string	""
        /*0030*/ 	.string	"ptxas"
        /*0030*/ 	.string	"Cuda compilation tools, release 13.0, V13.0.88"
        /*0030*/ 	.string	"Build cuda_13.0.r13.0/compiler.36424714_0"
        /*0030*/ 	.string	"-arch sm_100 -m 64 "



//--------------------- .note.nv.cuinfo           --------------------------
	.section	.note.nv.cuinfo,"",@"SHT_NOTE"
	.sectionflags	@"SHF_NOTE_NV_CUINFO"
        /*0018*/ 	.short	0x0002
        /*001a*/ 	.short	0x0064
        /*001c*/ 	.short	0x0082
	.zero		2


//--------------------- .nv.info                  --------------------------
	.section	.nv.info,"",@"SHT_CUDA_INFO"
	.align	4


	//----- nvinfo : EIATTR_REGCOUNT
	.align		4
        /*0000*/ 	.byte	0x04, 0x2f
        /*0002*/ 	.short	(.L_1 - .L_0)
	.align		4
.L_0:
        /*0004*/ 	.word	index@(_Z4yoloPi)
        /*0008*/ 	.word	0x0000000c


	//----- nvinfo : EIATTR_FRAME_SIZE
	.align		4
.L_1:
        /*000c*/ 	.byte	0x04, 0x11
        /*000e*/ 	.short	(.L_3 - .L_2)
	.align		4
.L_2:
        /*0010*/ 	.word	index@(_Z4yoloPi)
        /*0014*/ 	.word	0x00000000


	//----- nvinfo : EIATTR_MIN_STACK_SIZE
	.align		4
.L_3:
        /*0018*/ 	.byte	0x04, 0x12
        /*001a*/ 	.short	(.L_5 - .L_4)
	.align		4
.L_4:
        /*001c*/ 	.word	index@(_Z4yoloPi)
        /*0020*/ 	.word	0x00000000
.L_5:


//--------------------- .nv.compat                --------------------------
	.section	.nv.compat,"",@"SHT_CUDA_COMPAT_INFO"
	.align	4
        /*0000*/ 	.byte	0x02, 0x09, 0x00, 0x00, 0x02, 0x02, 0x01, 0x00, 0x02, 0x05, 0x05, 0x00, 0x03, 0x07, 0x01, 0x01
        /*0010*/ 	.byte	0x02, 0x03, 0x00, 0x00, 0x02, 0x06, 0x01, 0x00, 0x04, 0x0b, 0x08, 0x00, 0x09, 0x00, 0x00, 0x00
        /*0020*/ 	.byte	0x00, 0x00, 0x00, 0x00


//--------------------- .nv.info._Z4yoloPi        --------------------------
	.section	.nv.info._Z4yoloPi,"",@"SHT_CUDA_INFO"
	.sectionflags	@""
	.align	4


	//----- nvinfo : EIATTR_CUDA_API_VERSION
	.align		4
        /*0000*/ 	.byte	0x04, 0x37
        /*0002*/ 	.short	(.L_7 - .L_6)
.L_6:
        /*0004*/ 	.word	0x00000082


	//----- nvinfo : EIATTR_KPARAM_INFO
	.align		4
.L_7:
        /*0008*/ 	.byte	0x04, 0x17
        /*000a*/ 	.short	(.L_9 - .L_8)
.L_8:
        /*000c*/ 	.word	0x00000000
        /*0010*/ 	.short	0x0000
        /*0012*/ 	.short	0x0000
        /*0014*/ 	.byte	0x00, 0xf5, 0x21, 0x00


	//----- nvinfo : EIATTR_SPARSE_MMA_MASK
	.align		4
.L_9:
        /*0018*/ 	.byte	0x03, 0x50
        /*001a*/ 	.short	0x0000


	//----- nvinfo : EIATTR_MAXREG_COUNT
	.align		4
        /*001c*/ 	.byte	0x03, 0x1b
        /*001e*/ 	.short	0x00ff


	//----- nvinfo : EIATTR_MERCURY_ISA_VERSION
	.align		4
        /*0020*/ 	.byte	0x03, 0x5f
        /*0022*/ 	.short	0x0101


	//----- nvinfo : EIATTR_VRC_CTA_INIT_COUNT
	.align		4
        /*0024*/ 	.byte	0x02, 0x4a
	.zero		1
	.zero		1


	//----- nvinfo : EIATTR_EXIT_INSTR_OFFSETS
	.align		4
        /*0028*/ 	.byte	0x04, 0x1c
        /*002a*/ 	.short	(.L_11 - .L_10)


	//   ....[0]....
.L_10:
        /*002c*/ 	.word	0x000000d0


	//----- nvinfo : EIATTR_CBANK_PARAM_SIZE
	.align		4
.L_11:
        /*0030*/ 	.byte	0x03, 0x19
        /*0032*/ 	.short	0x0008


	//----- nvinfo : EIATTR_PARAM_CBANK
	.align		4
        /*0034*/ 	.byte	0x04, 0x0a
        /*0036*/ 	.short	(.L_13 - .L_12)
	.align		4
.L_12:
        /*0038*/ 	.word	index@(.nv.constant0._Z4yoloPi)
        /*003c*/ 	.short	0x0380
        /*003e*/ 	.short	0x0008


	//----- nvinfo : EIATTR_SW_WAR
	.align		4
.L_13:
        /*0040*/ 	.byte	0x04, 0x36
        /*0042*/ 	.short	(.L_15 - .L_14)
.L_14:
        /*0044*/ 	.word	0x00000008
.L_15:


//--------------------- .nv.callgraph             --------------------------
	.section	.nv.callgraph,"",@"SHT_CUDA_CALLGRAPH"
	.align	4
	.sectionentsize	8
	.align		4
        /*0000*/ 	.word	0x00000000
	.align		4
        /*0004*/ 	.word	0xffffffff
	.align		4
        /*0008*/ 	.word	0x00000000
	.align		4
        /*000c*/ 	.word	0xfffffffe
	.align		4
        /*0010*/ 	.word	0x00000000
	.align		4
        /*0014*/ 	.word	0xfffffffd
	.align		4
        /*0018*/ 	.word	0x00000000
	.align		4
        /*001c*/ 	.word	0xfffffffc


//--------------------- .text._Z4yoloPi           --------------------------
	.section	.text._Z4yoloPi,"ax",@progbits
	.align	128
        .global         _Z4yoloPi
        .type           _Z4yoloPi,@function
        .size           _Z4yoloPi,(.L_x_1 - _Z4yoloPi)
        .other          _Z4yoloPi,@"STO_CUDA_ENTRY STV_DEFAULT"
_Z4yoloPi:
.text._Z4yoloPi:
[----:B------:R-:W-:Y:S01]  /*0000*/  LDC R1, c[0x0][0x37c] ;  /* 0x0000df00ff017b82 */ /* 0x000fe20000000800 */
[----:B------:R-:W0:Y:S07]  /*0010*/  S2R R0, SR_TID.X ;  /* 0x0000000000007919 */ /* 0x000e2e0000002100 */
[----:B------:R-:W0:Y:S08]  /*0020*/  S2UR UR4, SR_CTAID.X ;  /* 0x00000000000479c3 */ /* 0x000e300000002500 */
[----:B------:R-:W0:Y:S08]  /*0030*/  LDC R7, c[0x0][0x360] ;  /* 0x0000d800ff077b82 */ /* 0x000e300000000800 */
[----:B------:R-:W1:Y:S01]  /*0040*/  LDC.64 R2, c[0x0][0x380] ;  /* 0x0000e000ff027b82 */ /* 0x000e620000000a00 */
[----:B0-----:R-:W-:Y:S01]  /*0050*/  IMAD R7, R7, UR4, R0 ;  /* 0x0000000407077c24 */ /* 0x001fe2000f8e0200 */
[----:B------:R-:W0:Y:S04]  /*0060*/  LDCU.64 UR4, c[0x0][0x358] ;  /* 0x00006b00ff0477ac */ /* 0x000e280008000a00 */
[C---:B------:R-:W-:Y:S01]  /*0070*/  ISETP.NE.AND P0, PT, R7.reuse, RZ, PT ;  /* 0x000000ff0700720c */ /* 0x040fe20003f05270 */
[----:B-1----:R-:W-:-:S12]  /*0080*/  IMAD.WIDE.U32 R2, R7, 0x4, R2 ;  /* 0x0000000407027825 */ /* 0x002fd800078e0002 */
[----:B------:R-:W0:Y:S01]  /*0090*/  @!P0 LDC.64 R4, c[0x0][0x380] ;  /* 0x0000e000ff048b82 */ /* 0x000e220000000a00 */
[----:B------:R-:W-:-:S05]  /*00a0*/  @!P0 MOV R9, 0x5 ;  /* 0x0000000500098802 */ /* 0x000fca0000000f00 */
[----:B0-----:R-:W-:Y:S04]  /*00b0*/  @!P0 STG.E desc[UR4][R4.64+0x4], R9 ;  /* 0x0000040904008986 */ /* 0x001fe8000c101904 */
[----:B------:R-:W-:Y:S01]  /*00c0*/  STG.E desc[UR4][R2.64], R0 ;  /* 0x0000000002007986 */ /* 0x000fe2000c101904 */
[----:B------:R-:W-:Y:S05]  /*00d0*/  EXIT ;  /* 0x000000000000794d */ /* 0x000fea0003800000 */
.L_x_0:
[----:B------:R-:W-:-:S00]  /*00e0*/  BRA `(.L_x_0) ;  /* 0xfffffffc00fc7947 */ /* 0x000fc0000383ffff */
[----:B------:R-:W-:-:S00]  /*00f0*/  NOP ;  /* 0x0000000000007918 */ /* 0x000fc00000000000 */
        /* <DEDUP_REMOVED lines=8> */
.L_x_1:


//--------------------- .nv.shared.reserved.0     --------------------------
	.section	.nv.shared.reserved.0,"aw",@nobits
	.weak		__nv_reservedSMEM_offset_0_alias
	.size		__nv_reservedSMEM_offset_0_alias, 0, 64
	.other		__nv_reservedSMEM_offset_0_alias,@"STO_CUDA_RESERVED_SHARED STV_DEFAULT"
__nv_reservedSMEM_offset_0_alias:
	.zero		0
	.zero		64


//--------------------- .nv.constant0._Z4yoloPi   --------------------------
	.section	.nv.constant0._Z4yoloPi,"a",@progbits
	.sectionflags	@""
	.align	4
.nv.constant0._Z4yoloPi:
	.zero		904


//--------------------- SYMBOLS --------------------------

	.type		.nv.reservedSmem.offset0,@object
	.size		.nv.reservedSmem.offset0,0x4
